	.headerflags	@"EF_CUDA_TEXMODE_UNIFIED EF_CUDA_64BIT_ADDRESS EF_CUDA_ACCELERATORS EF_CUDA_SM90 EF_CUDA_VIRTUAL_SM(EF_CUDA_SM90)"
	.elftype	@"ET_EXEC"


//--------------------- .nv.info                  --------------------------
	.section	.nv.info,"",@"SHT_CUDA_INFO"
	.align	4


	//----- nvinfo : EIATTR_REGCOUNT
	.align		4
        /*0000*/ 	.byte	0x04, 0x2f
        /*0002*/ 	.short	(.L_3 - .L_2)
	.align		4
.L_2:
        /*0004*/ 	.word	index@(triton_poi_fused__native_batch_norm_legit_no_training_add_38)
        /*0008*/ 	.word	0x00000016


	//----- nvinfo : EIATTR_MIN_STACK_SIZE
	.align		4
.L_3:
        /*000c*/ 	.byte	0x04, 0x12
        /*000e*/ 	.short	(.L_5 - .L_4)
	.align		4
.L_4:
        /*0010*/ 	.word	index@(triton_poi_fused__native_batch_norm_legit_no_training_add_38)
        /*0014*/ 	.word	0x00000000


	//----- nvinfo : EIATTR_FRAME_SIZE
	.align		4
.L_5:
        /*0018*/ 	.byte	0x04, 0x11
        /*001a*/ 	.short	(.L_7 - .L_6)
	.align		4
.L_6:
        /*001c*/ 	.word	index@(triton_poi_fused__native_batch_norm_legit_no_training_add_38)
        /*0020*/ 	.word	0x00000000


	//----- nvinfo : EIATTR_MIN_STACK_SIZE
	.align		4
.L_7:
        /*0024*/ 	.byte	0x04, 0x12
        /*0026*/ 	.short	(.L_9 - .L_8)
	.align		4
.L_8:
        /*0028*/ 	.word	index@(triton_poi_fused__native_batch_norm_legit_no_training_add_38)
        /*002c*/ 	.word	0x00000000
.L_9:


//--------------------- .nv.info.triton_poi_fused__native_batch_norm_legit_no_training_add_38 --------------------------
	.section	.nv.info.triton_poi_fused__native_batch_norm_legit_no_training_add_38,"",@"SHT_CUDA_INFO"
	.sectionflags	@""
	.align	4


	//----- nvinfo : EIATTR_CUDA_API_VERSION
	.align		4
        /*0000*/ 	.byte	0x04, 0x37
        /*0002*/ 	.short	(.L_11 - .L_10)
.L_10:
        /*0004*/ 	.word	0x0000007c


	//----- nvinfo : EIATTR_KPARAM_INFO
	.align		4
.L_11:
        /*0008*/ 	.byte	0x04, 0x17
        /*000a*/ 	.short	(.L_13 - .L_12)
.L_12:
        /*000c*/ 	.word	0x00000000
        /*0010*/ 	.short	0x0007
        /*0012*/ 	.short	0x0038
        /*0014*/ 	.byte	0x00, 0xf0, 0x11, 0x00


	//----- nvinfo : EIATTR_KPARAM_INFO
	.align		4
.L_13:
        /*0018*/ 	.byte	0x04, 0x17
        /*001a*/ 	.short	(.L_15 - .L_14)
.L_14:
        /*001c*/ 	.word	0x00000000
        /*0020*/ 	.short	0x0006
        /*0022*/ 	.short	0x0030
        /*0024*/ 	.byte	0x00, 0xf4, 0x21, 0x00


	//----- nvinfo : EIATTR_KPARAM_INFO
	.align		4
.L_15:
        /*0028*/ 	.byte	0x04, 0x17
        /*002a*/ 	.short	(.L_17 - .L_16)
.L_16:
        /*002c*/ 	.word	0x00000000
        /*0030*/ 	.short	0x0005
        /*0032*/ 	.short	0x0028
        /*0034*/ 	.byte	0x00, 0xf4, 0x21, 0x00


	//----- nvinfo : EIATTR_KPARAM_INFO
	.align		4
.L_17:
        /*0038*/ 	.byte	0x04, 0x17
        /*003a*/ 	.short	(.L_19 - .L_18)
.L_18:
        /*003c*/ 	.word	0x00000000
        /*0040*/ 	.short	0x0004
        /*0042*/ 	.short	0x0020
        /*0044*/ 	.byte	0x00, 0xf4, 0x21, 0x00


	//----- nvinfo : EIATTR_KPARAM_INFO
	.align		4
.L_19:
        /*0048*/ 	.byte	0x04, 0x17
        /*004a*/ 	.short	(.L_21 - .L_20)
.L_20:
        /*004c*/ 	.word	0x00000000
        /*0050*/ 	.short	0x0003
        /*0052*/ 	.short	0x0018
        /*0054*/ 	.byte	0x00, 0xf4, 0x21, 0x00


	//----- nvinfo : EIATTR_KPARAM_INFO
	.align		4
.L_21:
        /*0058*/ 	.byte	0x04, 0x17
        /*005a*/ 	.short	(.L_23 - .L_22)
.L_22:
        /*005c*/ 	.word	0x00000000
        /*0060*/ 	.short	0x0002
        /*0062*/ 	.short	0x0010
        /*0064*/ 	.byte	0x00, 0xf4, 0x21, 0x00


	//----- nvinfo : EIATTR_KPARAM_INFO
	.align		4
.L_23:
        /*0068*/ 	.byte	0x04, 0x17
        /*006a*/ 	.short	(.L_25 - .L_24)
.L_24:
        /*006c*/ 	.word	0x00000000
        /*0070*/ 	.short	0x0001
        /*0072*/ 	.short	0x0008
        /*0074*/ 	.byte	0x00, 0xf4, 0x21, 0x00


	//----- nvinfo : EIATTR_KPARAM_INFO
	.align		4
.L_25:
        /*0078*/ 	.byte	0x04, 0x17
        /*007a*/ 	.short	(.L_27 - .L_26)
.L_26:
        /*007c*/ 	.word	0x00000000
        /*0080*/ 	.short	0x0000
        /*0082*/ 	.short	0x0000
        /*0084*/ 	.byte	0x00, 0xf4, 0x21, 0x00


	//----- nvinfo : EIATTR_SPARSE_MMA_MASK
	.align		4
.L_27:
        /*0088*/ 	.byte	0x03, 0x50
        /*008a*/ 	.short	0x0000


	//----- nvinfo : EIATTR_MAXREG_COUNT
	.align		4
        /*008c*/ 	.byte	0x03, 0x1b
        /*008e*/ 	.short	0x00ff


	//----- nvinfo : EIATTR_EXIT_INSTR_OFFSETS
	.align		4
        /*0090*/ 	.byte	0x04, 0x1c
        /*0092*/ 	.short	(.L_29 - .L_28)


	//   ....[0]....
.L_28:
        /*0094*/ 	.word	0x00000320


	//   ....[1]....
        /*0098*/ 	.word	0x00000340


	//----- nvinfo : EIATTR_REQNTID
	.align		4
.L_29:
        /*009c*/ 	.byte	0x04, 0x10
        /*009e*/ 	.short	(.L_31 - .L_30)
.L_30:
        /*00a0*/ 	.word	0x00000080
        /*00a4*/ 	.word	0x00000001
        /*00a8*/ 	.word	0x00000001


	//----- nvinfo : EIATTR_CBANK_PARAM_SIZE
	.align		4
.L_31:
        /*00ac*/ 	.byte	0x03, 0x19
        /*00ae*/ 	.short	0x003c


	//----- nvinfo : EIATTR_PARAM_CBANK
	.align		4
        /*00b0*/ 	.byte	0x04, 0x0a
        /*00b2*/ 	.short	(.L_33 - .L_32)
	.align		4
.L_32:
        /*00b4*/ 	.word	index@(.nv.constant0.triton_poi_fused__native_batch_norm_legit_no_training_add_38)
        /*00b8*/ 	.short	0x0210
        /*00ba*/ 	.short	0x003c


	//----- nvinfo : EIATTR_SW_WAR
	.align		4
.L_33:
        /*00bc*/ 	.byte	0x04, 0x36
        /*00be*/ 	.short	(.L_35 - .L_34)
.L_34:
        /*00c0*/ 	.word	0x00000008
.L_35:


//--------------------- .nv.callgraph             --------------------------
	.section	.nv.callgraph,"",@"SHT_CUDA_CALLGRAPH"
	.align	4
	.sectionentsize	8
	.align		4
        /*0000*/ 	.word	0x00000000
	.align		4
        /*0004*/ 	.word	0xffffffff
	.align		4
        /*0008*/ 	.word	0x00000000
	.align		4
        /*000c*/ 	.word	0xfffffffe
	.align		4
        /*0010*/ 	.word	0x00000000
	.align		4
        /*0014*/ 	.word	0xfffffffd
	.align		4
        /*0018*/ 	.word	0x00000000
	.align		4
        /*001c*/ 	.word	0xfffffffc


//--------------------- .nv.constant4             --------------------------
	.section	.nv.constant4,"a",@progbits
	.align	8
	.align		8
.nv.constant4:
        /*0000*/ 	.dword	_$_str
	.align		8
        /*0008*/ 	.dword	_$_str_$_2


//--------------------- .text.triton_poi_fused__native_batch_norm_legit_no_training_add_38 --------------------------
	.section	.text.triton_poi_fused__native_batch_norm_legit_no_training_add_38,"ax",@progbits
	.align	128
        .global         triton_poi_fused__native_batch_norm_legit_no_training_add_38
        .type           triton_poi_fused__native_batch_norm_legit_no_training_add_38,@function
        .size           triton_poi_fused__native_batch_norm_legit_no_training_add_38,(.L_x_1 - triton_poi_fused__native_batch_norm_legit_no_training_add_38)
        .other          triton_poi_fused__native_batch_norm_legit_no_training_add_38,@"STO_CUDA_ENTRY STV_DEFAULT"
triton_poi_fused__native_batch_norm_legit_no_training_add_38:
.text.triton_poi_fused__native_batch_norm_legit_no_training_add_38:
[----:B------:R-:W0:Y:S01]  /*0000*/  LDC R1, c[0x0][0x28] ;  /* 0x00000a00ff017b82 */ /* 0x000e220000000800 */
[----:B------:R-:W1:Y:S07]  /*0010*/  S2R R0, SR_TID.X ;  /* 0x0000000000007919 */ /* 0x000e6e0000002100 */
[----:B------:R-:W2:Y:S01]  /*0020*/  LDC.64 R12, c[0x0][0x220] ;  /* 0x00008800ff0c7b82 */ /* 0x000ea20000000a00 */
[----:B------:R-:W-:Y:S01]  /*0030*/  ULDC.64 UR4, c[0x0][0x208] ;  /* 0x0000820000047ab9 */ /* 0x000fe20000000a00 */
[----:B------:R-:W3:Y:S06]  /*0040*/  S2R R3, SR_CTAID.X ;  /* 0x0000000000037919 */ /* 0x000eec0000002500 */
[----:B------:R-:W4:Y:S08]  /*0050*/  LDC.64 R8, c[0x0][0x210] ;  /* 0x00008400ff087b82 */ /* 0x000f300000000a00 */
[----:B------:R-:W5:Y:S08]  /*0060*/  LDC.64 R10, c[0x0][0x218] ;  /* 0x00008600ff0a7b82 */ /* 0x000f700000000a00 */
[----:B------:R-:W5:Y:S01]  /*0070*/  LDC.64 R14, c[0x0][0x228] ;  /* 0x00008a00ff0e7b82 */ /* 0x000f620000000a00 */
[----:B-1----:R-:W-:-:S07]  /*0080*/  LOP3.LUT R0, R0, 0x7f, RZ, 0xc0, !PT ;  /* 0x0000007f00007812 */ /* 0x002fce00078ec0ff */
[----:B------:R-:W1:Y:S01]  /*0090*/  LDC.64 R16, c[0x0][0x230] ;  /* 0x00008c00ff107b82 */ /* 0x000e620000000a00 */
[----:B---3--:R-:W-:Y:S02]  /*00a0*/  SHF.R.S32.HI R2, RZ, 0x18, R3 ;  /* 0x00000018ff027819 */ /* 0x008fe40000011403 */
[----:B------:R-:W-:Y:S02]  /*00b0*/  LEA R0, R3, R0, 0x7 ;  /* 0x0000000003007211 */ /* 0x000fe400078e38ff */
[----:B------:R-:W-:-:S03]  /*00c0*/  SGXT R3, R2, 0x1 ;  /* 0x000000010203781a */ /* 0x000fc60000000200 */
[----:B------:R-:W3:Y:S01]  /*00d0*/  LDC.64 R4, c[0x0][0x238] ;  /* 0x00008e00ff047b82 */ /* 0x000ee20000000a00 */
[----:B------:R-:W-:Y:S02]  /*00e0*/  ISETP.GE.AND P2, PT, R0, 0x400, PT ;  /* 0x000004000000780c */ /* 0x000fe40003f46270 */
[----:B------:R-:W-:-:S04]  /*00f0*/  LEA.HI R3, R3, R0, RZ, 0x8 ;  /* 0x0000000003037211 */ /* 0x000fc800078f40ff */
[----:B------:R-:W-:-:S04]  /*0100*/  LOP3.LUT R3, R3, 0xffffff00, RZ, 0xc0, !PT ;  /* 0xffffff0003037812 */ /* 0x000fc800078ec0ff */
[----:B------:R-:W-:Y:S02]  /*0110*/  IADD3 R19, R0, -R3, RZ ;  /* 0x8000000300137210 */ /* 0x000fe40007ffe0ff */
[----:B------:R-:W-:-:S03]  /*0120*/  CS2R R2, SRZ ;  /* 0x0000000000027805 */ /* 0x000fc6000001ff00 */
[----:B--2---:R-:W-:-:S05]  /*0130*/  IMAD.WIDE R12, R19, 0x4, R12 ;  /* 0x00000004130c7825 */ /* 0x004fca00078e020c */
[----:B------:R2:W3:Y:S01]  /*0140*/  @!P2 LDG.E.EL R2, desc[UR4][R12.64] ;  /* 0x000000040c02a981 */ /* 0x0004e2000c2e1900 */
[----:B------:R-:W-:Y:S01]  /*0150*/  CS2R R6, SRZ ;  /* 0x0000000000067805 */ /* 0x000fe2000001ff00 */
[----:B----4-:R-:W-:-:S04]  /*0160*/  IMAD.WIDE R8, R0, 0x4, R8 ;  /* 0x0000000400087825 */ /* 0x010fc800078e0208 */
[C---:B-----5:R-:W-:Y:S01]  /*0170*/  IMAD.WIDE R10, R19.reuse, 0x4, R10 ;  /* 0x00000004130a7825 */ /* 0x060fe200078e020a */
[----:B------:R4:W5:Y:S03]  /*0180*/  @!P2 LDG.E R6, desc[UR4][R8.64] ;  /* 0x000000040806a981 */ /* 0x000966000c1e1900 */
[C---:B0-2---:R-:W-:Y:S01]  /*0190*/  IMAD.WIDE R12, R19.reuse, 0x4, R14 ;  /* 0x00000004130c7825 */ /* 0x045fe200078e020e */
[----:B------:R0:W5:Y:S03]  /*01a0*/  @!P2 LDG.E.EL R3, desc[UR4][R10.64] ;  /* 0x000000040a03a981 */ /* 0x000166000c2e1900 */
[----:B-1----:R-:W-:Y:S01]  /*01b0*/  IMAD.WIDE R14, R19, 0x4, R16 ;  /* 0x00000004130e7825 */ /* 0x002fe200078e0210 */
[----:B------:R-:W-:Y:S01]  /*01c0*/  CS2R R16, SRZ ;  /* 0x0000000000107805 */ /* 0x000fe2000001ff00 */
[----:B------:R-:W2:Y:S01]  /*01d0*/  @!P2 LDG.E.EL R7, desc[UR4][R12.64] ;  /* 0x000000040c07a981 */ /* 0x000ea2000c2e1900 */
[----:B----4-:R-:W1:Y:S01]  /*01e0*/  LDC.64 R8, c[0x0][0x240] ;  /* 0x00009000ff087b82 */ /* 0x010e620000000a00 */
[----:B---3--:R-:W-:-:S03]  /*01f0*/  IMAD.WIDE R4, R0, 0x4, R4 ;  /* 0x0000000400047825 */ /* 0x008fc600078e0204 */
[----:B------:R-:W2:Y:S04]  /*0200*/  @!P2 LDG.E.EL R16, desc[UR4][R14.64] ;  /* 0x000000040e10a981 */ /* 0x000ea8000c2e1900 */
[----:B------:R-:W3:Y:S01]  /*0210*/  @!P2 LDG.E R17, desc[UR4][R4.64] ;  /* 0x000000040411a981 */ /* 0x000ee2000c1e1900 */
[----:B0-----:R-:W-:Y:S01]  /*0220*/  HFMA2.MMA R11, -RZ, RZ, 1.625, 0 ;  /* 0x3e800000ff0b7435 */ /* 0x001fe200000001ff */
[----:B------:R-:W-:-:S04]  /*0230*/  FADD R2, R2, 0.0010000000474974513054 ;  /* 0x3a83126f02027421 */ /* 0x000fc80000000000 */
[----:B------:R-:W0:Y:S01]  /*0240*/  MUFU.SQRT R10, R2 ;  /* 0x00000002000a7308 */ /* 0x000e220000002000 */
[----:B-----5:R-:W-:Y:S01]  /*0250*/  FADD R3, -R3, R6 ;  /* 0x0000000603037221 */ /* 0x020fe20000000100 */
[C---:B0-----:R-:W-:Y:S02]  /*0260*/  FSETP.GT.AND P0, PT, R10.reuse, 8.50705917302346158658e+37, PT ;  /* 0x7e8000000a00780b */ /* 0x041fe40003f04000 */
[----:B------:R-:W-:Y:S02]  /*0270*/  FSETP.GEU.AND P1, PT, R10, 1.175494350822287508e-38, PT ;  /* 0x008000000a00780b */ /* 0x000fe40003f2e000 */
[----:B------:R-:W-:-:S09]  /*0280*/  FSEL R11, R11, 1, P0 ;  /* 0x3f8000000b0b7808 */ /* 0x000fd20000000000 */
[----:B------:R-:W-:Y:S02]  /*0290*/  @P0 FMUL R10, R10, 0.25 ;  /* 0x3e8000000a0a0820 */ /* 0x000fe40000400000 */
[----:B------:R-:W-:Y:S02]  /*02a0*/  @!P1 FMUL R11, R11, 16777216 ;  /* 0x4b8000000b0b9820 */ /* 0x000fe40000400000 */
[----:B------:R-:W-:-:S06]  /*02b0*/  @!P1 FMUL R10, R10, 16777216 ;  /* 0x4b8000000a0a9820 */ /* 0x000fcc0000400000 */
[----:B------:R-:W0:Y:S02]  /*02c0*/  MUFU.RCP R10, R10 ;  /* 0x0000000a000a7308 */ /* 0x000e240000001000 */
[----:B0-----:R-:W-:-:S04]  /*02d0*/  FMUL R2, R10, R11 ;  /* 0x0000000b0a027220 */ /* 0x001fc80000400000 */
[----:B------:R-:W-:-:S04]  /*02e0*/  FMUL R3, R3, R2 ;  /* 0x0000000203037220 */ /* 0x000fc80000400000 */
[----:B--2---:R-:W-:Y:S01]  /*02f0*/  FFMA R16, R3, R7, R16 ;  /* 0x0000000703107223 */ /* 0x004fe20000000010 */
[----:B-1----:R-:W-:-:S04]  /*0300*/  IMAD.WIDE R2, R0, 0x4, R8 ;  /* 0x0000000400027825 */ /* 0x002fc800078e0208 */
[----:B---3--:R-:W-:Y:S01]  /*0310*/  FADD R17, R16, R17 ;  /* 0x0000001110117221 */ /* 0x008fe20000000000 */
[----:B------:R-:W-:Y:S06]  /*0320*/  @P2 EXIT ;  /* 0x000000000000294d */ /* 0x000fec0003800000 */
[----:B------:R-:W-:Y:S01]  /*0330*/  STG.E desc[UR4][R2.64], R17 ;  /* 0x0000001102007986 */ /* 0x000fe2000c101904 */
[----:B------:R-:W-:Y:S05]  /*0340*/  EXIT ;  /* 0x000000000000794d */ /* 0x000fea0003800000 */
.L_x_0:
[----:B------:R-:W-:-:S00]  /*0350*/  BRA `(.L_x_0) ;  /* 0xfffffffc00fc7947 */ /* 0x000fc0000383ffff */
[----:B------:R-:W-:-:S00]  /*0360*/  NOP ;  /* 0x0000000000007918 */ /* 0x000fc00000000000 */
        /* <DEDUP_REMOVED lines=9> */
.L_x_1:


//--------------------- .nv.global.init           --------------------------
	.section	.nv.global.init,"aw",@progbits
.nv.global.init:
	.type		_$_str,@object
	.size		_$_str,(_$_str_$_2 - _$_str)
_$_str:
        /*0000*/ 	.byte	0x5f, 0x5f, 0x43, 0x55, 0x44, 0x41, 0x5f, 0x46, 0x54, 0x5a, 0x00
	.type		_$_str_$_2,@object
	.size		_$_str_$_2,(.L_1 - _$_str_$_2)
_$_str_$_2:
        /*000b*/ 	.byte	0x5f, 0x5f, 0x43, 0x55, 0x44, 0x41, 0x5f, 0x50, 0x52, 0x45, 0x43, 0x5f, 0x53, 0x51, 0x52, 0x54
        /*001b*/ 	.byte	0x00
.L_1:


//--------------------- .nv.constant0.triton_poi_fused__native_batch_norm_legit_no_training_add_38 --------------------------
	.section	.nv.constant0.triton_poi_fused__native_batch_norm_legit_no_training_add_38,"a",@progbits
	.sectionflags	@""
	.align	4
.nv.constant0.triton_poi_fused__native_batch_norm_legit_no_training_add_38:
	.zero		588
